	.headerflags	@"EF_CUDA_TEXMODE_UNIFIED EF_CUDA_64BIT_ADDRESS EF_CUDA_ACCELERATORS EF_CUDA_SM90 EF_CUDA_VIRTUAL_SM(EF_CUDA_SM90)"
	.elftype	@"ET_EXEC"


//--------------------- .nv.info                  --------------------------
	.section	.nv.info,"",@"SHT_CUDA_INFO"
	.align	4


	//----- nvinfo : EIATTR_REGCOUNT
	.align		4
        /*0000*/ 	.byte	0x04, 0x2f
        /*0002*/ 	.short	(.L_3 - .L_2)
	.align		4
.L_2:
        /*0004*/ 	.word	index@(triton_poi_fused__native_batch_norm_legit_no_training_relu_6)
        /*0008*/ 	.word	0x00000026


	//----- nvinfo : EIATTR_MIN_STACK_SIZE
	.align		4
.L_3:
        /*000c*/ 	.byte	0x04, 0x12
        /*000e*/ 	.short	(.L_5 - .L_4)
	.align		4
.L_4:
        /*0010*/ 	.word	index@(triton_poi_fused__native_batch_norm_legit_no_training_relu_6)
        /*0014*/ 	.word	0x00000000


	//----- nvinfo : EIATTR_FRAME_SIZE
	.align		4
.L_5:
        /*0018*/ 	.byte	0x04, 0x11
        /*001a*/ 	.short	(.L_7 - .L_6)
	.align		4
.L_6:
        /*001c*/ 	.word	index@(triton_poi_fused__native_batch_norm_legit_no_training_relu_6)
        /*0020*/ 	.word	0x00000000


	//----- nvinfo : EIATTR_MIN_STACK_SIZE
	.align		4
.L_7:
        /*0024*/ 	.byte	0x04, 0x12
        /*0026*/ 	.short	(.L_9 - .L_8)
	.align		4
.L_8:
        /*0028*/ 	.word	index@(triton_poi_fused__native_batch_norm_legit_no_training_relu_6)
        /*002c*/ 	.word	0x00000000
.L_9:


//--------------------- .nv.info.triton_poi_fused__native_batch_norm_legit_no_training_relu_6 --------------------------
	.section	.nv.info.triton_poi_fused__native_batch_norm_legit_no_training_relu_6,"",@"SHT_CUDA_INFO"
	.sectionflags	@""
	.align	4


	//----- nvinfo : EIATTR_CUDA_API_VERSION
	.align		4
        /*0000*/ 	.byte	0x04, 0x37
        /*0002*/ 	.short	(.L_11 - .L_10)
.L_10:
        /*0004*/ 	.word	0x0000007c


	//----- nvinfo : EIATTR_KPARAM_INFO
	.align		4
.L_11:
        /*0008*/ 	.byte	0x04, 0x17
        /*000a*/ 	.short	(.L_13 - .L_12)
.L_12:
        /*000c*/ 	.word	0x00000000
        /*0010*/ 	.short	0x0007
        /*0012*/ 	.short	0x0034
        /*0014*/ 	.byte	0x00, 0xf0, 0x11, 0x00


	//----- nvinfo : EIATTR_KPARAM_INFO
	.align		4
.L_13:
        /*0018*/ 	.byte	0x04, 0x17
        /*001a*/ 	.short	(.L_15 - .L_14)
.L_14:
        /*001c*/ 	.word	0x00000000
        /*0020*/ 	.short	0x0006
        /*0022*/ 	.short	0x0030
        /*0024*/ 	.byte	0x00, 0xf0, 0x11, 0x00


	//----- nvinfo : EIATTR_KPARAM_INFO
	.align		4
.L_15:
        /*0028*/ 	.byte	0x04, 0x17
        /*002a*/ 	.short	(.L_17 - .L_16)
.L_16:
        /*002c*/ 	.word	0x00000000
        /*0030*/ 	.short	0x0005
        /*0032*/ 	.short	0x0028
        /*0034*/ 	.byte	0x00, 0xf4, 0x21, 0x00


	//----- nvinfo : EIATTR_KPARAM_INFO
	.align		4
.L_17:
        /*0038*/ 	.byte	0x04, 0x17
        /*003a*/ 	.short	(.L_19 - .L_18)
.L_18:
        /*003c*/ 	.word	0x00000000
        /*0040*/ 	.short	0x0004
        /*0042*/ 	.short	0x0020
        /*0044*/ 	.byte	0x00, 0xf4, 0x21, 0x00


	//----- nvinfo : EIATTR_KPARAM_INFO
	.align		4
.L_19:
        /*0048*/ 	.byte	0x04, 0x17
        /*004a*/ 	.short	(.L_21 - .L_20)
.L_20:
        /*004c*/ 	.word	0x00000000
        /*0050*/ 	.short	0x0003
        /*0052*/ 	.short	0x0018
        /*0054*/ 	.byte	0x00, 0xf4, 0x21, 0x00


	//----- nvinfo : EIATTR_KPARAM_INFO
	.align		4
.L_21:
        /*0058*/ 	.byte	0x04, 0x17
        /*005a*/ 	.short	(.L_23 - .L_22)
.L_22:
        /*005c*/ 	.word	0x00000000
        /*0060*/ 	.short	0x0002
        /*0062*/ 	.short	0x0010
        /*0064*/ 	.byte	0x00, 0xf4, 0x21, 0x00


	//----- nvinfo : EIATTR_KPARAM_INFO
	.align		4
.L_23:
        /*0068*/ 	.byte	0x04, 0x17
        /*006a*/ 	.short	(.L_25 - .L_24)
.L_24:
        /*006c*/ 	.word	0x00000000
        /*0070*/ 	.short	0x0001
        /*0072*/ 	.short	0x0008
        /*0074*/ 	.byte	0x00, 0xf4, 0x21, 0x00


	//----- nvinfo : EIATTR_KPARAM_INFO
	.align		4
.L_25:
        /*0078*/ 	.byte	0x04, 0x17
        /*007a*/ 	.short	(.L_27 - .L_26)
.L_26:
        /*007c*/ 	.word	0x00000000
        /*0080*/ 	.short	0x0000
        /*0082*/ 	.short	0x0000
        /*0084*/ 	.byte	0x00, 0xf4, 0x21, 0x00


	//----- nvinfo : EIATTR_SPARSE_MMA_MASK
	.align		4
.L_27:
        /*0088*/ 	.byte	0x03, 0x50
        /*008a*/ 	.short	0x0000


	//----- nvinfo : EIATTR_MAXREG_COUNT
	.align		4
        /*008c*/ 	.byte	0x03, 0x1b
        /*008e*/ 	.short	0x00ff


	//----- nvinfo : EIATTR_EXIT_INSTR_OFFSETS
	.align		4
        /*0090*/ 	.byte	0x04, 0x1c
        /*0092*/ 	.short	(.L_29 - .L_28)


	//   ....[0]....
.L_28:
        /*0094*/ 	.word	0x000012f0


	//   ....[1]....
        /*0098*/ 	.word	0x00001390


	//----- nvinfo : EIATTR_REQNTID
	.align		4
.L_29:
        /*009c*/ 	.byte	0x04, 0x10
        /*009e*/ 	.short	(.L_31 - .L_30)
.L_30:
        /*00a0*/ 	.word	0x00000080
        /*00a4*/ 	.word	0x00000001
        /*00a8*/ 	.word	0x00000001


	//----- nvinfo : EIATTR_CBANK_PARAM_SIZE
	.align		4
.L_31:
        /*00ac*/ 	.byte	0x03, 0x19
        /*00ae*/ 	.short	0x0038


	//----- nvinfo : EIATTR_PARAM_CBANK
	.align		4
        /*00b0*/ 	.byte	0x04, 0x0a
        /*00b2*/ 	.short	(.L_33 - .L_32)
	.align		4
.L_32:
        /*00b4*/ 	.word	index@(.nv.constant0.triton_poi_fused__native_batch_norm_legit_no_training_relu_6)
        /*00b8*/ 	.short	0x0210
        /*00ba*/ 	.short	0x0038


	//----- nvinfo : EIATTR_SW_WAR
	.align		4
.L_33:
        /*00bc*/ 	.byte	0x04, 0x36
        /*00be*/ 	.short	(.L_35 - .L_34)
.L_34:
        /*00c0*/ 	.word	0x00000008
.L_35:


//--------------------- .nv.callgraph             --------------------------
	.section	.nv.callgraph,"",@"SHT_CUDA_CALLGRAPH"
	.align	4
	.sectionentsize	8
	.align		4
        /*0000*/ 	.word	0x00000000
	.align		4
        /*0004*/ 	.word	0xffffffff
	.align		4
        /*0008*/ 	.word	0x00000000
	.align		4
        /*000c*/ 	.word	0xfffffffe
	.align		4
        /*0010*/ 	.word	0x00000000
	.align		4
        /*0014*/ 	.word	0xfffffffd
	.align		4
        /*0018*/ 	.word	0x00000000
	.align		4
        /*001c*/ 	.word	0xfffffffc


//--------------------- .nv.constant4             --------------------------
	.section	.nv.constant4,"a",@progbits
	.align	8
	.align		8
.nv.constant4:
        /*0000*/ 	.dword	_$_str
	.align		8
        /*0008*/ 	.dword	_$_str_$_2


//--------------------- .text.triton_poi_fused__native_batch_norm_legit_no_training_relu_6 --------------------------
	.section	.text.triton_poi_fused__native_batch_norm_legit_no_training_relu_6,"ax",@progbits
	.sectionflags	@"SHF_BARRIERS=1"
	.align	128
        .global         triton_poi_fused__native_batch_norm_legit_no_training_relu_6
        .type           triton_poi_fused__native_batch_norm_legit_no_training_relu_6,@function
        .size           triton_poi_fused__native_batch_norm_legit_no_training_relu_6,(.L_x_1 - triton_poi_fused__native_batch_norm_legit_no_training_relu_6)
        .other          triton_poi_fused__native_batch_norm_legit_no_training_relu_6,@"STO_CUDA_ENTRY STV_DEFAULT"
triton_poi_fused__native_batch_norm_legit_no_training_relu_6:
.text.triton_poi_fused__native_batch_norm_legit_no_training_relu_6:
[----:B------:R-:W0:Y:S01]  /*0000*/  LDC R1, c[0x0][0x28] ;  /* 0x00000a00ff017b82 */ /* 0x000e220000000800 */
[----:B------:R-:W1:Y:S07]  /*0010*/  S2R R2, SR_TID.X ;  /* 0x0000000000027919 */ /* 0x000e6e0000002100 */
[----:B------:R-:W2:Y:S01]  /*0020*/  LDC.64 R20, c[0x0][0x218] ;  /* 0x00008600ff147b82 */ /* 0x000ea20000000a00 */
[----:B------:R-:W-:Y:S02]  /*0030*/  CS2R R8, SRZ ;  /* 0x0000000000087805 */ /* 0x000fe4000001ff00 */
[----:B------:R-:W-:Y:S01]  /*0040*/  CS2R R10, SRZ ;  /* 0x00000000000a7805 */ /* 0x000fe2000001ff00 */
[----:B------:R-:W3:Y:S01]  /*0050*/  S2R R3, SR_CTAID.Y ;  /* 0x0000000000037919 */ /* 0x000ee20000002600 */
[----:B------:R-:W-:Y:S01]  /*0060*/  ULDC.64 UR6, c[0x0][0x208] ;  /* 0x0000820000067ab9 */ /* 0x000fe20000000a00 */
[----:B------:R-:W4:Y:S02]  /*0070*/  S2R R0, SR_CTAID.X ;  /* 0x0000000000007919 */ /* 0x000f240000002500 */
[----:B------:R-:W5:Y:S08]  /*0080*/  LDC.64 R32, c[0x0][0x210] ;  /* 0x00008400ff207b82 */ /* 0x000f700000000a00 */
[----:B------:R-:W2:Y:S01]  /*0090*/  LDC.64 R28, c[0x0][0x220] ;  /* 0x00008800ff1c7b82 */ /* 0x000ea20000000a00 */
[----:B-1----:R-:W-:-:S02]  /*00a0*/  SHF.L.U32 R4, R2, 0x2, RZ ;  /* 0x0000000202047819 */ /* 0x002fc400000006ff */
[----:B---3--:R-:W-:Y:S02]  /*00b0*/  SHF.L.U32 R3, R3, 0xa, RZ ;  /* 0x0000000a03037819 */ /* 0x008fe400000006ff */
[----:B------:R-:W-:Y:S02]  /*00c0*/  LOP3.LUT R4, R4, 0x1fc, RZ, 0xc0, !PT ;  /* 0x000001fc04047812 */ /* 0x000fe400078ec0ff */
[----:B----4-:R-:W-:Y:S02]  /*00d0*/  ISETP.GE.AND P2, PT, R0, 0x3c1, PT ;  /* 0x000003c10000780c */ /* 0x010fe40003f46270 */
[----:B------:R-:W-:Y:S02]  /*00e0*/  LOP3.LUT R5, R3, R4, RZ, 0xfc, !PT ;  /* 0x0000000403057212 */ /* 0x000fe400078efcff */
[----:B------:R-:W-:Y:S02]  /*00f0*/  LOP3.LUT R12, R3, 0x200, R4, 0xfe, !PT ;  /* 0x00000200030c7812 */ /* 0x000fe400078efe04 */
[C---:B------:R-:W-:Y:S01]  /*0100*/  ISETP.GE.AND P1, PT, R5.reuse, 0x600, PT ;  /* 0x000006000500780c */ /* 0x040fe20003f26270 */
[C---:B------:R-:W-:Y:S01]  /*0110*/  IMAD.HI R6, R5.reuse, 0x2aaaaaab, RZ ;  /* 0x2aaaaaab05067827 */ /* 0x040fe200078e02ff */
[----:B------:R-:W-:-:S03]  /*0120*/  ISETP.LT.AND P0, PT, R5, 0x600, !P2 ;  /* 0x000006000500780c */ /* 0x000fc60005701270 */
[----:B------:R-:W-:Y:S01]  /*0130*/  IMAD.HI R13, R12, 0x2aaaaaab, RZ ;  /* 0x2aaaaaab0c0d7827 */ /* 0x000fe200078e02ff */
[----:B------:R-:W-:-:S04]  /*0140*/  SHF.R.U32.HI R7, RZ, 0x1f, R6 ;  /* 0x0000001fff077819 */ /* 0x000fc80000011606 */
[----:B------:R-:W-:Y:S02]  /*0150*/  LEA.HI.SX32 R6, R6, R7, 0x1a ;  /* 0x0000000706067211 */ /* 0x000fe400078fd2ff */
[----:B------:R-:W-:-:S03]  /*0160*/  SHF.R.U32.HI R14, RZ, 0x1f, R13 ;  /* 0x0000001fff0e7819 */ /* 0x000fc6000001160d */
[----:B------:R-:W-:Y:S01]  /*0170*/  IMAD R27, R6, -0x180, R5 ;  /* 0xfffffe80061b7824 */ /* 0x000fe200078e0205 */
[----:B------:R-:W-:Y:S02]  /*0180*/  CS2R R4, SRZ ;  /* 0x0000000000047805 */ /* 0x000fe4000001ff00 */
[----:B------:R-:W-:Y:S01]  /*0190*/  LEA.HI.SX32 R14, R13, R14, 0x1a ;  /* 0x0000000e0d0e7211 */ /* 0x000fe200078fd2ff */
[----:B------:R-:W-:Y:S02]  /*01a0*/  IMAD R7, R0, 0x180, R27 ;  /* 0x0000018000077824 */ /* 0x000fe400078e021b */
[----:B--2---:R-:W-:-:S04]  /*01b0*/  IMAD.WIDE R16, R27, 0x4, R20 ;  /* 0x000000041b107825 */ /* 0x004fc800078e0214 */
[----:B------:R-:W-:Y:S01]  /*01c0*/  IMAD R19, R6, 0x5a180, R7 ;  /* 0x0005a18006137824 */ /* 0x000fe200078e0207 */
[----:B------:R-:W-:Y:S01]  /*01d0*/  CS2R R6, SRZ ;  /* 0x0000000000067805 */ /* 0x000fe2000001ff00 */
[----:B------:R1:W2:Y:S02]  /*01e0*/  @!P1 LDG.E.EL.128 R8, desc[UR6][R16.64] ;  /* 0x0000000610089981 */ /* 0x0002a4000c2e1d00 */
[----:B-----5:R-:W-:-:S05]  /*01f0*/  IMAD.WIDE R18, R19, 0x4, R32 ;  /* 0x0000000413127825 */ /* 0x020fca00078e0220 */
[----:B------:R3:W2:Y:S01]  /*0200*/  @P0 LDG.E.EL.128 R4, desc[UR6][R18.64] ;  /* 0x0000000612040981 */ /* 0x0006a2000c2e1d00 */
[----:B------:R-:W-:Y:S01]  /*0210*/  IMAD R25, R14, -0x180, R12 ;  /* 0xfffffe800e197824 */ /* 0x000fe200078e020c */
[----:B------:R-:W-:-:S03]  /*0220*/  ISETP.GE.AND P0, PT, R12, 0x600, PT ;  /* 0x000006000c00780c */ /* 0x000fc60003f06270 */
[----:B------:R-:W-:Y:S01]  /*0230*/  IMAD R13, R14, 0x5a180, R25 ;  /* 0x0005a1800e0d7824 */ /* 0x000fe200078e0219 */
[----:B------:R-:W-:-:S03]  /*0240*/  ISETP.LT.AND P2, PT, R12, 0x600, !P2 ;  /* 0x000006000c00780c */ /* 0x000fc60005741270 */
[----:B------:R-:W-:Y:S01]  /*0250*/  IMAD R13, R0, 0x180, R13 ;  /* 0x00000180000d7824 */ /* 0x000fe200078e020d */
[----:B------:R-:W-:Y:S02]  /*0260*/  CS2R R14, SRZ ;  /* 0x00000000000e7805 */ /* 0x000fe4000001ff00 */
[----:B-1----:R-:W-:Y:S02]  /*0270*/  CS2R R16, SRZ ;  /* 0x0000000000107805 */ /* 0x002fe4000001ff00 */
[----:B---3--:R-:W-:Y:S01]  /*0280*/  CS2R R18, SRZ ;  /* 0x0000000000127805 */ /* 0x008fe2000001ff00 */
[----:B------:R-:W-:Y:S01]  /*0290*/  IMAD.WIDE R32, R13, 0x4, R32 ;  /* 0x000000040d207825 */ /* 0x000fe200078e0220 */
[----:B------:R-:W-:Y:S02]  /*02a0*/  CS2R R12, SRZ ;  /* 0x00000000000c7805 */ /* 0x000fe4000001ff00 */
[----:B------:R-:W-:Y:S01]  /*02b0*/  CS2R R22, SRZ ;  /* 0x0000000000167805 */ /* 0x000fe2000001ff00 */
[----:B------:R-:W-:Y:S01]  /*02c0*/  IMAD.WIDE R34, R25, 0x4, R20 ;  /* 0x0000000419227825 */ /* 0x000fe200078e0214 */
[----:B------:R-:W-:-:S02]  /*02d0*/  CS2R R20, SRZ ;  /* 0x0000000000147805 */ /* 0x000fc4000001ff00 */
[----:B------:R-:W3:Y:S01]  /*02e0*/  @P2 LDG.E.EL.128 R12, desc[UR6][R32.64] ;  /* 0x00000006200c2981 */ /* 0x000ee2000c2e1d00 */
[----:B0-----:R-:W-:-:S03]  /*02f0*/  IMAD.WIDE R30, R27, 0x4, R28 ;  /* 0x000000041b1e7825 */ /* 0x001fc600078e021c */
[----:B------:R-:W3:Y:S04]  /*0300*/  @!P0 LDG.E.EL.128 R16, desc[UR6][R34.64] ;  /* 0x0000000622108981 */ /* 0x000ee8000c2e1d00 */
[----:B------:R-:W4:Y:S01]  /*0310*/  @!P1 LDG.E.EL.128 R20, desc[UR6][R30.64] ;  /* 0x000000061e149981 */ /* 0x000f22000c2e1d00 */
[----:B------:R-:W-:-:S04]  /*0320*/  IMAD.WIDE R28, R25, 0x4, R28 ;  /* 0x00000004191c7825 */ /* 0x000fc800078e021c */
[----:B--2---:R-:W-:Y:S01]  /*0330*/  FADD R8, -R8, R4 ;  /* 0x0000000408087221 */ /* 0x004fe20000000100 */
[----:B------:R-:W-:Y:S01]  /*0340*/  FADD R9, -R9, R5 ;  /* 0x0000000509097221 */ /* 0x000fe20000000100 */
[----:B------:R-:W-:Y:S01]  /*0350*/  FADD R10, -R10, R6 ;  /* 0x000000060a0a7221 */ /* 0x000fe20000000100 */
[----:B------:R-:W-:Y:S01]  /*0360*/  FADD R11, -R11, R7 ;  /* 0x000000070b0b7221 */ /* 0x000fe20000000100 */
[----:B------:R-:W-:Y:S02]  /*0370*/  CS2R R4, SRZ ;  /* 0x0000000000047805 */ /* 0x000fe4000001ff00 */
[----:B------:R-:W-:-:S06]  /*0380*/  CS2R R6, SRZ ;  /* 0x0000000000067805 */ /* 0x000fcc000001ff00 */
[----:B------:R0:W2:Y:S01]  /*0390*/  @!P0 LDG.E.EL.128 R4, desc[UR6][R28.64] ;  /* 0x000000061c048981 */ /* 0x0000a2000c2e1d00 */
[----:B---3--:R-:W-:Y:S01]  /*03a0*/  FADD R24, -R16, R12 ;  /* 0x0000000c10187221 */ /* 0x008fe20000000100 */
[----:B----4-:R-:W-:Y:S01]  /*03b0*/  FADD R16, R20, 9.9999997473787516356e-06 ;  /* 0x3727c5ac14107421 */ /* 0x010fe20000000000 */
[----:B------:R-:W-:-:S05]  /*03c0*/  FADD R21, R21, 9.9999997473787516356e-06 ;  /* 0x3727c5ac15157421 */ /* 0x000fca0000000000 */
[----:B------:R-:W1:Y:S08]  /*03d0*/  MUFU.SQRT R16, R16 ;  /* 0x0000001000107308 */ /* 0x000e700000002000 */
[----:B------:R-:W3:Y:S01]  /*03e0*/  MUFU.SQRT R21, R21 ;  /* 0x0000001500157308 */ /* 0x000ee20000002000 */
[----:B------:R-:W-:Y:S01]  /*03f0*/  FADD R23, R23, 9.9999997473787516356e-06 ;  /* 0x3727c5ac17177421 */ /* 0x000fe20000000000 */
[----:B------:R-:W-:Y:S01]  /*0400*/  FADD R17, -R17, R13 ;  /* 0x0000000d11117221 */ /* 0x000fe20000000100 */
[----:B------:R-:W-:Y:S01]  /*0410*/  HFMA2.MMA R13, -RZ, RZ, 1.625, 0 ;  /* 0x3e800000ff0d7435 */ /* 0x000fe200000001ff */
[----:B-1----:R-:W-:-:S04]  /*0420*/  FSETP.GT.AND P3, PT, R16, 8.50705917302346158658e+37, PT ;  /* 0x7e8000001000780b */ /* 0x002fc80003f64000 */
[----:B------:R-:W1:Y:S01]  /*0430*/  MUFU.SQRT R20, R23 ;  /* 0x0000001700147308 */ /* 0x000e620000002000 */
[C---:B------:R-:W-:Y:S02]  /*0440*/  FSETP.GEU.AND P4, PT, R16.reuse, 1.175494350822287508e-38, PT ;  /* 0x008000001000780b */ /* 0x040fe40003f8e000 */
[C---:B---3--:R-:W-:Y:S02]  /*0450*/  FSETP.GT.AND P5, PT, R21.reuse, 8.50705917302346158658e+37, PT ;  /* 0x7e8000001500780b */ /* 0x048fe40003fa4000 */
[----:B------:R-:W-:Y:S01]  /*0460*/  FSETP.GEU.AND P2, PT, R21, 1.175494350822287508e-38, PT ;  /* 0x008000001500780b */ /* 0x000fe20003f4e000 */
[----:B------:R-:W-:Y:S01]  /*0470*/  FADD R19, -R19, R15 ;  /* 0x0000000f13137221 */ /* 0x000fe20000000100 */
[C---:B------:R-:W-:Y:S02]  /*0480*/  FSEL R15, R13.reuse, 1, P3 ;  /* 0x3f8000000d0f7808 */ /* 0x040fe40001800000 */
[----:B------:R-:W-:Y:S01]  /*0490*/  @P3 FMUL R16, R16, 0.25 ;  /* 0x3e80000010103820 */ /* 0x000fe20000400000 */
[----:B------:R-:W-:Y:S01]  /*04a0*/  FADD R14, -R18, R14 ;  /* 0x0000000e120e7221 */ /* 0x000fe20000000100 */
[----:B------:R-:W-:-:S03]  /*04b0*/  FSEL R18, R13, 1, P5 ;  /* 0x3f8000000d127808 */ /* 0x000fc60002800000 */
[----:B------:R-:W-:Y:S01]  /*04c0*/  @!P4 FMUL R16, R16, 16777216 ;  /* 0x4b8000001010c820 */ /* 0x000fe20000400000 */
[----:B------:R-:W-:Y:S01]  /*04d0*/  @!P4 FMUL R15, R15, 16777216 ;  /* 0x4b8000000f0fc820 */ /* 0x000fe20000400000 */
[----:B-1----:R-:W-:Y:S01]  /*04e0*/  FSETP.GT.AND P4, PT, R20, 8.50705917302346158658e+37, PT ;  /* 0x7e8000001400780b */ /* 0x002fe20003f84000 */
[----:B------:R-:W-:Y:S01]  /*04f0*/  @P5 FMUL R21, R21, 0.25 ;  /* 0x3e80000015155820 */ /* 0x000fe20000400000 */
[----:B------:R-:W-:-:S03]  /*0500*/  @!P2 FMUL R18, R18, 16777216 ;  /* 0x4b8000001212a820 */ /* 0x000fc60000400000 */
[----:B------:R-:W-:Y:S01]  /*0510*/  @!P2 FMUL R21, R21, 16777216 ;  /* 0x4b8000001515a820 */ /* 0x000fe20000400000 */
[----:B------:R-:W-:Y:S01]  /*0520*/  FSETP.GEU.AND P2, PT, R20, 1.175494350822287508e-38, PT ;  /* 0x008000001400780b */ /* 0x000fe20003f4e000 */
[----:B------:R-:W1:Y:S01]  /*0530*/  MUFU.RCP R16, R16 ;  /* 0x0000001000107308 */ /* 0x000e620000001000 */
[----:B------:R-:W-:-:S05]  /*0540*/  FADD R22, R22, 9.9999997473787516356e-06 ;  /* 0x3727c5ac16167421 */ /* 0x000fca0000000000 */
[----:B------:R-:W-:Y:S02]  /*0550*/  @P4 FMUL R20, R20, 0.25 ;  /* 0x3e80000014144820 */ /* 0x000fe40000400000 */
[----:B------:R-:W3:Y:S04]  /*0560*/  MUFU.RCP R21, R21 ;  /* 0x0000001500157308 */ /* 0x000ee80000001000 */
[----:B------:R-:W-:-:S04]  /*0570*/  @!P2 FMUL R20, R20, 16777216 ;  /* 0x4b8000001414a820 */ /* 0x000fc80000400000 */
[----:B------:R-:W4:Y:S01]  /*0580*/  MUFU.SQRT R12, R22 ;  /* 0x00000016000c7308 */ /* 0x000f220000002000 */
[----:B-1----:R-:W-:-:S07]  /*0590*/  FMUL R15, R16, R15 ;  /* 0x0000000f100f7220 */ /* 0x002fce0000400000 */
[----:B0-----:R-:W0:Y:S01]  /*05a0*/  MUFU.RCP R28, R20 ;  /* 0x00000014001c7308 */ /* 0x001e220000001000 */
[----:B---3--:R-:W-:Y:S01]  /*05b0*/  FMUL R16, R21, R18 ;  /* 0x0000001215107220 */ /* 0x008fe20000400000 */
[----:B------:R-:W-:Y:S02]  /*05c0*/  FSEL R21, R13, 1, P4 ;  /* 0x3f8000000d157808 */ /* 0x000fe40002000000 */
[----:B----4-:R-:W-:-:S03]  /*05d0*/  FSETP.GT.AND P3, PT, R12, 8.50705917302346158658e+37, PT ;  /* 0x7e8000000c00780b */ /* 0x010fc60003f64000 */
[----:B------:R-:W-:Y:S01]  /*05e0*/  @!P2 FMUL R21, R21, 16777216 ;  /* 0x4b8000001515a820 */ /* 0x000fe20000400000 */
[----:B------:R-:W-:-:S03]  /*05f0*/  FSETP.GEU.AND P5, PT, R12, 1.175494350822287508e-38, PT ;  /* 0x008000000c00780b */ /* 0x000fc60003fae000 */
[----:B0-----:R-:W-:Y:S01]  /*0600*/  FMUL R28, R28, R21 ;  /* 0x000000151c1c7220 */ /* 0x001fe20000400000 */
[----:B------:R-:W-:-:S05]  /*0610*/  FSEL R18, R13, 1, P3 ;  /* 0x3f8000000d127808 */ /* 0x000fca0001800000 */
[----:B------:R-:W-:Y:S01]  /*0620*/  @P3 FMUL R12, R12, 0.25 ;  /* 0x3e8000000c0c3820 */ /* 0x000fe20000400000 */
[----:B------:R-:W-:-:S03]  /*0630*/  P2R R26, PR, RZ, 0x2 ;  /* 0x00000002ff1a7803 */ /* 0x000fc60000000000 */
[----:B------:R-:W-:Y:S01]  /*0640*/  @!P5 FMUL R12, R12, 16777216 ;  /* 0x4b8000000c0cd820 */ /* 0x000fe20000400000 */
[----:B------:R-:W-:Y:S01]  /*0650*/  @!P5 FMUL R18, R18, 16777216 ;  /* 0x4b8000001212d820 */ /* 0x000fe20000400000 */
[----:B------:R-:W-:Y:S01]  /*0660*/  FMUL R16, R16, R9 ;  /* 0x0000000910107220 */ /* 0x000fe20000400000 */
[----:B------:R-:W-:Y:S01]  /*0670*/  FMUL R15, R15, R8 ;  /* 0x000000080f0f7220 */ /* 0x000fe20000400000 */
[----:B------:R-:W-:Y:S01]  /*0680*/  CS2R R8, SRZ ;  /* 0x0000000000087805 */ /* 0x000fe2000001ff00 */
[----:B--2---:R-:W-:Y:S01]  /*0690*/  FADD R4, R4, 9.9999997473787516356e-06 ;  /* 0x3727c5ac04047421 */ /* 0x004fe20000000000 */
[----:B------:R-:W-:Y:S01]  /*06a0*/  FADD R5, R5, 9.9999997473787516356e-06 ;  /* 0x3727c5ac05057421 */ /* 0x000fe20000000000 */
[----:B------:R-:W-:-:S04]  /*06b0*/  FADD R6, R6, 9.9999997473787516356e-06 ;  /* 0x3727c5ac06067421 */ /* 0x000fc80000000000 */
[----:B------:R-:W0:Y:S01]  /*06c0*/  MUFU.SQRT R4, R4 ;  /* 0x0000000400047308 */ /* 0x000e220000002000 */
[----:B------:R-:W-:-:S07]  /*06d0*/  FADD R21, R7, 9.9999997473787516356e-06 ;  /* 0x3727c5ac07157421 */ /* 0x000fce0000000000 */
[----:B------:R-:W1:Y:S08]  /*06e0*/  MUFU.SQRT R22, R5 ;  /* 0x0000000500167308 */ /* 0x000e700000002000 */
[----:B------:R-:W2:Y:S01]  /*06f0*/  MUFU.SQRT R29, R6 ;  /* 0x00000006001d7308 */ /* 0x000ea20000002000 */
[----:B0-----:R-:W-:-:S07]  /*0700*/  FSETP.GT.AND P3, PT, R4, 8.50705917302346158658e+37, PT ;  /* 0x7e8000000400780b */ /* 0x001fce0003f64000 */
[----:B------:R-:W0:Y:S01]  /*0710*/  MUFU.SQRT R20, R21 ;  /* 0x0000001500147308 */ /* 0x000e220000002000 */
[----:B-1----:R-:W-:Y:S02]  /*0720*/  FSETP.GT.AND P4, PT, R22, 8.50705917302346158658e+37, PT ;  /* 0x7e8000001600780b */ /* 0x002fe40003f84000 */
[----:B--2---:R-:W-:Y:S02]  /*0730*/  FSETP.GT.AND P6, PT, R29, 8.50705917302346158658e+37, PT ;  /* 0x7e8000001d00780b */ /* 0x004fe40003fc4000 */
[C---:B------:R-:W-:Y:S01]  /*0740*/  FSETP.GEU.AND P2, PT, R4.reuse, 1.175494350822287508e-38, PT ;  /* 0x008000000400780b */ /* 0x040fe20003f4e000 */
[----:B------:R-:W-:Y:S01]  /*0750*/  @P3 FMUL R4, R4, 0.25 ;  /* 0x3e80000004043820 */ /* 0x000fe20000400000 */
[----:B------:R-:W-:Y:S02]  /*0760*/  FSEL R23, R13, 1, P3 ;  /* 0x3f8000000d177808 */ /* 0x000fe40001800000 */
[----:B------:R-:W-:Y:S02]  /*0770*/  FSETP.GEU.AND P3, PT, R22, 1.175494350822287508e-38, PT ;  /* 0x008000001600780b */ /* 0x000fe40003f6e000 */
[----:B0-----:R-:W-:-:S03]  /*0780*/  FSETP.GT.AND P1, PT, R20, 8.50705917302346158658e+37, PT ;  /* 0x7e8000001400780b */ /* 0x001fc60003f24000 */
[----:B------:R-:W-:Y:S01]  /*0790*/  @P4 FMUL R22, R22, 0.25 ;  /* 0x3e80000016164820 */ /* 0x000fe20000400000 */
[----:B------:R-:W-:Y:S02]  /*07a0*/  FSEL R5, R13, 1, P4 ;  /* 0x3f8000000d057808 */ /* 0x000fe40002000000 */
[C---:B------:R-:W-:Y:S01]  /*07b0*/  FSETP.GEU.AND P4, PT, R29.reuse, 1.175494350822287508e-38, PT ;  /* 0x008000001d00780b */ /* 0x040fe20003f8e000 */
[----:B------:R-:W-:Y:S01]  /*07c0*/  @P6 FMUL R29, R29, 0.25 ;  /* 0x3e8000001d1d6820 */ /* 0x000fe20000400000 */
[C---:B------:R-:W-:Y:S02]  /*07d0*/  FSEL R6, R13.reuse, 1, P6 ;  /* 0x3f8000000d067808 */ /* 0x040fe40003000000 */
[----:B------:R-:W-:Y:S02]  /*07e0*/  FSEL R7, R13, 1, P1 ;  /* 0x3f8000000d077808 */ /* 0x000fe40000800000 */
[----:B------:R-:W0:Y:S01]  /*07f0*/  MUFU.RCP R13, R12 ;  /* 0x0000000c000d7308 */ /* 0x000e220000001000 */
[C---:B------:R-:W-:Y:S01]  /*0800*/  FSETP.GEU.AND P6, PT, R20.reuse, 1.175494350822287508e-38, PT ;  /* 0x008000001400780b */ /* 0x040fe20003fce000 */
[----:B------:R-:W-:Y:S01]  /*0810*/  @P1 FMUL R20, R20, 0.25 ;  /* 0x3e80000014141820 */ /* 0x000fe20000400000 */
[----:B------:R-:W-:Y:S01]  /*0820*/  @!P3 FMUL R22, R22, 16777216 ;  /* 0x4b8000001616b820 */ /* 0x000fe20000400000 */
[----:B------:R-:W-:-:S10]  /*0830*/  @!P2 FMUL R4, R4, 16777216 ;  /* 0x4b8000000404a820 */ /* 0x000fd40000400000 */
[----:B------:R-:W-:Y:S01]  /*0840*/  @!P6 FMUL R20, R20, 16777216 ;  /* 0x4b8000001414e820 */ /* 0x000fe20000400000 */
[----:B0-----:R-:W-:-:S03]  /*0850*/  FMUL R13, R13, R18 ;  /* 0x000000120d0d7220 */ /* 0x001fc60000400000 */
[----:B------:R0:W1:Y:S01]  /*0860*/  MUFU.RCP R18, R20 ;  /* 0x0000001400127308 */ /* 0x0000620000001000 */
[----:B------:R-:W-:Y:S01]  /*0870*/  FMUL R21, R13, R10 ;  /* 0x0000000a0d157220 */ /* 0x000fe20000400000 */
[----:B------:R-:W-:Y:S01]  /*0880*/  @!P4 FMUL R29, R29, 16777216 ;  /* 0x4b8000001d1dc820 */ /* 0x000fe20000400000 */
[----:B------:R-:W2:Y:S01]  /*0890*/  LDC.64 R12, c[0x0][0x228] ;  /* 0x00008a00ff0c7b82 */ /* 0x000ea20000000a00 */
[----:B0-----:R-:W-:-:S07]  /*08a0*/  FMUL R20, R28, R11 ;  /* 0x0000000b1c147220 */ /* 0x001fce0000400000 */
[----:B------:R-:W0:Y:S01]  /*08b0*/  LDC.64 R10, c[0x0][0x230] ;  /* 0x00008c00ff0a7b82 */ /* 0x000e220000000a00 */
[----:B------:R-:W-:Y:S08]  /*08c0*/  MUFU.RCP R22, R22 ;  /* 0x0000001600167308 */ /* 0x000ff00000001000 */
[----:B------:R-:W3:Y:S08]  /*08d0*/  MUFU.RCP R29, R29 ;  /* 0x0000001d001d7308 */ /* 0x000ef00000001000 */
[----:B------:R-:W4:Y:S01]  /*08e0*/  MUFU.RCP R4, R4 ;  /* 0x0000000400047308 */ /* 0x000f220000001000 */
[----:B------:R-:W-:Y:S01]  /*08f0*/  ISETP.NE.AND P1, PT, R26, RZ, PT ;  /* 0x000000ff1a00720c */ /* 0x000fe20003f25270 */
[----:B------:R-:W-:Y:S01]  /*0900*/  @!P6 FMUL R7, R7, 16777216 ;  /* 0x4b8000000707e820 */ /* 0x000fe20000400000 */
[----:B------:R-:W-:Y:S01]  /*0910*/  @!P4 FMUL R6, R6, 16777216 ;  /* 0x4b8000000606c820 */ /* 0x000fe20000400000 */
[----:B------:R-:W-:Y:S01]  /*0920*/  @!P3 FMUL R5, R5, 16777216 ;  /* 0x4b8000000505b820 */ /* 0x000fe20000400000 */
[----:B------:R-:W-:Y:S01]  /*0930*/  @!P2 FMUL R23, R23, 16777216 ;  /* 0x4b8000001717a820 */ /* 0x000fe20000400000 */
[----:B-1----:R-:W-:Y:S01]  /*0940*/  FMUL R18, R18, R7 ;  /* 0x0000000712127220 */ /* 0x002fe20000400000 */
[----:B---3--:R-:W-:Y:S01]  /*0950*/  FMUL R29, R29, R6 ;  /* 0x000000061d1d7220 */ /* 0x008fe20000400000 */
[----:B------:R-:W-:Y:S01]  /*0960*/  FMUL R26, R22, R5 ;  /* 0x00000005161a7220 */ /* 0x000fe20000400000 */
[----:B0-----:R-:W-:Y:S01]  /*0970*/  IMAD.WIDE R32, R27, 0x4, R10 ;  /* 0x000000041b207825 */ /* 0x001fe200078e020a */
[----:B------:R-:W-:-:S03]  /*0980*/  CS2R R6, SRZ ;  /* 0x0000000000067805 */ /* 0x000fc6000001ff00 */
[----:B------:R-:W-:Y:S01]  /*0990*/  IMAD.WIDE R30, R25, 0x4, R10 ;  /* 0x00000004191e7825 */ /* 0x000fe200078e020a */
[----:B------:R-:W-:-:S03]  /*09a0*/  CS2R R10, SRZ ;  /* 0x00000000000a7805 */ /* 0x000fc6000001ff00 */
[----:B----4-:R-:W-:Y:S01]  /*09b0*/  FMUL R23, R4, R23 ;  /* 0x0000001704177220 */ /* 0x010fe20000400000 */
[----:B------:R-:W-:Y:S01]  /*09c0*/  CS2R R4, SRZ ;  /* 0x0000000000047805 */ /* 0x000fe2000001ff00 */
[--C-:B--2---:R-:W-:Y:S01]  /*09d0*/  IMAD.WIDE R34, R27, 0x4, R12.reuse ;  /* 0x000000041b227825 */ /* 0x104fe200078e020c */
[----:B------:R-:W2:Y:S04]  /*09e0*/  @!P1 LDG.E.EL.128 R8, desc[UR6][R32.64] ;  /* 0x0000000620089981 */ /* 0x000ea8000c2e1d00 */
[----:B------:R-:W2:Y:S01]  /*09f0*/  @!P1 LDG.E.EL.128 R4, desc[UR6][R34.64] ;  /* 0x0000000622049981 */ /* 0x000ea2000c2e1d00 */
[----:B------:R-:W-:Y:S01]  /*0a00*/  FMUL R22, R18, R19 ;  /* 0x0000001312167220 */ /* 0x000fe20000400000 */
[----:B------:R-:W-:Y:S01]  /*0a10*/  FMUL R29, R29, R14 ;  /* 0x0000000e1d1d7220 */ /* 0x000fe20000400000 */
[----:B------:R-:W-:Y:S01]  /*0a20*/  IMAD.WIDE R18, R25, 0x4, R12 ;  /* 0x0000000419127825 */ /* 0x000fe200078e020c */
[----:B------:R-:W-:-:S03]  /*0a30*/  CS2R R12, SRZ ;  /* 0x00000000000c7805 */ /* 0x000fc6000001ff00 */
[----:B------:R-:W-:Y:S01]  /*0a40*/  FMUL R26, R26, R17 ;  /* 0x000000111a1a7220 */ /* 0x000fe20000400000 */
[----:B------:R-:W0:Y:S01]  /*0a50*/  S2UR UR5, SR_CgaCtaId ;  /* 0x00000000000579c3 */ /* 0x000e220000008800 */
[----:B------:R-:W-:Y:S01]  /*0a60*/  FMUL R23, R23, R24 ;  /* 0x0000001817177220 */ /* 0x000fe20000400000 */
[----:B------:R-:W-:Y:S01]  /*0a70*/  UMOV UR4, 0x400 ;  /* 0x0000040000047882 */ /* 0x000fe20000000000 */
[----:B------:R-:W-:Y:S01]  /*0a80*/  ISETP.GE.AND P6, PT, R0, 0x3c1, PT ;  /* 0x000003c10000780c */ /* 0x000fe20003fc6270 */
[----:B--2---:R-:W-:Y:S01]  /*0a90*/  FFMA R4, R15, R4, R8 ;  /* 0x000000040f047223 */ /* 0x004fe20000000008 */
[----:B------:R-:W-:Y:S01]  /*0aa0*/  CS2R R14, SRZ ;  /* 0x00000000000e7805 */ /* 0x000fe2000001ff00 */
[----:B------:R-:W-:Y:S01]  /*0ab0*/  FFMA R5, R16, R5, R9 ;  /* 0x0000000510057223 */ /* 0x000fe20000000009 */
[----:B------:R-:W-:-:S04]  /*0ac0*/  CS2R R16, SRZ ;  /* 0x0000000000107805 */ /* 0x000fc8000001ff00 */
[----:B------:R1:W2:Y:S02]  /*0ad0*/  @!P0 LDG.E.EL.128 R12, desc[UR6][R18.64] ;  /* 0x00000006120c8981 */ /* 0x0002a4000c2e1d00 */
[----:B-1----:R-:W-:-:S06]  /*0ae0*/  CS2R R18, SRZ ;  /* 0x0000000000127805 */ /* 0x002fcc000001ff00 */
[----:B------:R1:W2:Y:S01]  /*0af0*/  @!P0 LDG.E.EL.128 R16, desc[UR6][R30.64] ;  /* 0x000000061e108981 */ /* 0x0002a2000c2e1d00 */
[----:B------:R-:W-:Y:S01]  /*0b00*/  LOP3.LUT R8, R3, 0x7f, R2, 0xf8, !PT ;  /* 0x0000007f03087812 */ /* 0x000fe200078ef802 */
[----:B------:R-:W-:Y:S02]  /*0b10*/  FFMA R10, R21, R6, R10 ;  /* 0x00000006150a7223 */ /* 0x000fe4000000000a */
[----:B------:R-:W3:Y:S02]  /*0b20*/  S2R R6, SR_TID.X ;  /* 0x0000000000067919 */ /* 0x000ee40000002100 */
[----:B------:R-:W-:-:S05]  /*0b30*/  IMAD.HI R9, R8, 0x2aaaaaab, RZ ;  /* 0x2aaaaaab08097827 */ /* 0x000fca00078e02ff */
[----:B------:R-:W-:-:S04]  /*0b40*/  SHF.R.U32.HI R28, RZ, 0x1f, R9 ;  /* 0x0000001fff1c7819 */ /* 0x000fc80000011609 */
[----:B------:R-:W-:Y:S01]  /*0b50*/  LEA.HI.SX32 R9, R9, R28, 0x1a ;  /* 0x0000001c09097211 */ /* 0x000fe200078fd2ff */
[----:B------:R-:W-:Y:S01]  /*0b60*/  FFMA R11, R20, R7, R11 ;  /* 0x00000007140b7223 */ /* 0x000fe2000000000b */
[----:B------:R-:W-:-:S03]  /*0b70*/  LOP3.LUT R20, R2, 0x7f, RZ, 0xc0, !PT ;  /* 0x0000007f02147812 */ /* 0x000fc600078ec0ff */
[----:B------:R-:W-:-:S04]  /*0b80*/  IMAD R7, R9, -0x180, R8 ;  /* 0xfffffe8009077824 */ /* 0x000fc800078e0208 */
[----:B------:R-:W-:Y:S01]  /*0b90*/  IMAD R2, R7, 0x3c1, R0 ;  /* 0x000003c107027824 */ /* 0x000fe200078e0200 */
[----:B------:R-:W-:-:S03]  /*0ba0*/  LOP3.LUT R7, R3, 0x80, R20, 0xfe, !PT ;  /* 0x0000008003077812 */ /* 0x000fc600078efe14 */
[----:B------:R-:W-:Y:S02]  /*0bb0*/  IMAD R2, R9, 0x1e0800, R2 ;  /* 0x001e080009027824 */ /* 0x000fe400078e0202 */
[----:B------:R-:W-:Y:S01]  /*0bc0*/  IMAD.HI R9, R7, 0x2aaaaaab, RZ ;  /* 0x2aaaaaab07097827 */ /* 0x000fe200078e02ff */
[----:B------:R-:W-:-:S04]  /*0bd0*/  FSETP.GEU.AND P1, PT, R4, RZ, PT ;  /* 0x000000ff0400720b */ /* 0x000fc80003f2e000 */
[----:B------:R-:W-:Y:S02]  /*0be0*/  SHF.R.U32.HI R24, RZ, 0x1f, R9 ;  /* 0x0000001fff187819 */ /* 0x000fe40000011609 */
[----:B-1----:R-:W-:Y:S02]  /*0bf0*/  FSEL R30, R4, RZ, P1 ;  /* 0x000000ff041e7208 */ /* 0x002fe40000800000 */
[----:B------:R-:W-:Y:S02]  /*0c00*/  LEA.HI.SX32 R24, R9, R24, 0x1a ;  /* 0x0000001809187211 */ /* 0x000fe400078fd2ff */
[----:B---3--:R-:W-:Y:S02]  /*0c10*/  SHF.L.U32 R9, R6, 0x2, RZ ;  /* 0x0000000206097819 */ /* 0x008fe400000006ff */
[----:B------:R-:W-:Y:S01]  /*0c20*/  FSETP.GEU.AND P1, PT, R5, RZ, PT ;  /* 0x000000ff0500720b */ /* 0x000fe20003f2e000 */
[----:B0-----:R-:W-:Y:S01]  /*0c30*/  UPRMT UR4, UR5, 0x654, UR4 ;  /* 0x0000065405047896 */ /* 0x001fe20008000004 */
[----:B------:R-:W-:-:S02]  /*0c40*/  LOP3.LUT R21, R9, 0x1fc, RZ, 0xc0, !PT ;  /* 0x000001fc09157812 */ /* 0x000fc400078ec0ff */
[----:B------:R-:W-:Y:S02]  /*0c50*/  FSEL R32, R5, RZ, P1 ;  /* 0x000000ff05207208 */ /* 0x000fe40000800000 */
[----:B------:R-:W-:Y:S01]  /*0c60*/  FSETP.GEU.AND P1, PT, R10, RZ, PT ;  /* 0x000000ff0a00720b */ /* 0x000fe20003f2e000 */
[----:B------:R-:W-:Y:S01]  /*0c70*/  IMAD R9, R24, -0x180, R7 ;  /* 0xfffffe8018097824 */ /* 0x000fe200078e0207 */
[----:B------:R-:W-:Y:S02]  /*0c80*/  ISETP.LT.AND P0, PT, R7, 0x600, !P6 ;  /* 0x000006000700780c */ /* 0x000fe40007701270 */
[----:B------:R-:W-:Y:S02]  /*0c90*/  LEA R7, R21, UR4, 0x3 ;  /* 0x0000000415077c11 */ /* 0x000fe4000f8e18ff */
[----:B------:R-:W-:Y:S02]  /*0ca0*/  FSEL R10, R10, RZ, P1 ;  /* 0x000000ff0a0a7208 */ /* 0x000fe40000800000 */
[C---:B------:R-:W-:Y:S01]  /*0cb0*/  FSETP.GEU.AND P1, PT, R11.reuse, RZ, PT ;  /* 0x000000ff0b00720b */ /* 0x040fe20003f2e000 */
[----:B------:R0:W-:Y:S04]  /*0cc0*/  STS [R7], R30 ;  /* 0x0000001e07007388 */ /* 0x0001e80000000800 */
[----:B------:R-:W-:Y:S01]  /*0cd0*/  STS [R7+0x8], R32 ;  /* 0x0000082007007388 */ /* 0x000fe20000000800 */
[----:B0-----:R-:W-:-:S03]  /*0ce0*/  FSEL R30, R11, RZ, P1 ;  /* 0x000000ff0b1e7208 */ /* 0x001fc60000800000 */
[----:B------:R0:W-:Y:S04]  /*0cf0*/  STS [R7+0x10], R10 ;  /* 0x0000100a07007388 */ /* 0x0001e80000000800 */
[----:B------:R1:W-:Y:S01]  /*0d00*/  STS [R7+0x18], R30 ;  /* 0x0000181e07007388 */ /* 0x0003e20000000800 */
[----:B------:R-:W-:Y:S01]  /*0d10*/  LOP3.LUT R5, R3, 0x100, R20, 0xfe, !PT ;  /* 0x0000010003057812 */ /* 0x000fe200078efe14 */
[----:B------:R-:W-:Y:S01]  /*0d20*/  IMAD R9, R9, 0x3c1, R0 ;  /* 0x000003c109097824 */ /* 0x000fe200078e0200 */
[----:B------:R-:W-:-:S03]  /*0d30*/  LOP3.LUT R3, R3, 0x180, R20, 0xfe, !PT ;  /* 0x0000018003037812 */ /* 0x000fc600078efe14 */
[----:B------:R-:W-:Y:S02]  /*0d40*/  IMAD R4, R24, 0x1e0800, R9 ;  /* 0x001e080018047824 */ /* 0x000fe400078e0209 */
[----:B------:R-:W-:Y:S01]  /*0d50*/  IMAD.HI R24, R3, 0x2aaaaaab, RZ ;  /* 0x2aaaaaab03187827 */ /* 0x000fe200078e02ff */
[----:B------:R-:W-:Y:S02]  /*0d60*/  LOP3.LUT R6, R6, 0x7f, RZ, 0xc0, !PT ;  /* 0x0000007f06067812 */ /* 0x000fe400078ec0ff */
[----:B------:R-:W-:Y:S02]  /*0d70*/  LOP3.LUT R25, R20, 0x100, RZ, 0xfc, !PT ;  /* 0x0000010014197812 */ /* 0x000fe400078efcff */
[----:B------:R-:W-:Y:S02]  /*0d80*/  SHF.R.U32.HI R9, RZ, 0x1f, R24 ;  /* 0x0000001fff097819 */ /* 0x000fe40000011618 */
[----:B------:R-:W-:Y:S02]  /*0d90*/  LOP3.LUT R6, R6, 0x180, RZ, 0xfc, !PT ;  /* 0x0000018006067812 */ /* 0x000fe400078efcff */
[----:B------:R-:W-:-:S02]  /*0da0*/  LEA.HI.SX32 R24, R24, R9, 0x1a ;  /* 0x0000000918187211 */ /* 0x000fc400078fd2ff */
[----:B------:R-:W-:Y:S02]  /*0db0*/  LEA R25, R25, UR4, 0x3 ;  /* 0x0000000419197c11 */ /* 0x000fe4000f8e18ff */
[----:B------:R-:W-:Y:S01]  /*0dc0*/  LEA R9, R6, UR4, 0x3 ;  /* 0x0000000406097c11 */ /* 0x000fe2000f8e18ff */
[----:B------:R-:W-:-:S05]  /*0dd0*/  IMAD.HI R28, R5, 0x2aaaaaab, RZ ;  /* 0x2aaaaaab051c7827 */ /* 0x000fca00078e02ff */
[----:B------:R-:W-:-:S04]  /*0de0*/  SHF.R.U32.HI R11, RZ, 0x1f, R28 ;  /* 0x0000001fff0b7819 */ /* 0x000fc8000001161c */
[----:B------:R-:W-:Y:S02]  /*0df0*/  LEA.HI.SX32 R28, R28, R11, 0x1a ;  /* 0x0000000b1c1c7211 */ /* 0x000fe400078fd2ff */
[----:B0-----:R-:W0:Y:S08]  /*0e00*/  LDC.64 R10, c[0x0][0x238] ;  /* 0x00008e00ff0a7b82 */ /* 0x001e300000000a00 */
[----:B------:R-:W-:Y:S01]  /*0e10*/  BAR.SYNC.DEFER_BLOCKING 0x0 ;  /* 0x0000000000007b1d */ /* 0x000fe20000010000 */
[----:B--2---:R-:W-:Y:S01]  /*0e20*/  FFMA R12, R23, R12, R16 ;  /* 0x0000000c170c7223 */ /* 0x004fe20000000010 */
[----:B------:R-:W-:Y:S01]  /*0e30*/  FFMA R13, R26, R13, R17 ;  /* 0x0000000d1a0d7223 */ /* 0x000fe20000000011 */
[----:B------:R-:W-:Y:S01]  /*0e40*/  FFMA R14, R29, R14, R18 ;  /* 0x0000000e1d0e7223 */ /* 0x000fe20000000012 */
[----:B------:R-:W-:Y:S01]  /*0e50*/  FFMA R19, R22, R15, R19 ;  /* 0x0000000f16137223 */ /* 0x000fe20000000013 */
[----:B------:R-:W-:-:S02]  /*0e60*/  LOP3.LUT R15, R20, 0x80, RZ, 0xfc, !PT ;  /* 0x00000080140f7812 */ /* 0x000fc400078efcff */
[----:B------:R-:W-:Y:S02]  /*0e70*/  LEA R16, R20, UR4, 0x3 ;  /* 0x0000000414107c11 */ /* 0x000fe4000f8e18ff */
[----:B------:R-:W-:Y:S02]  /*0e80*/  LEA R15, R15, UR4, 0x3 ;  /* 0x000000040f0f7c11 */ /* 0x000fe4000f8e18ff */
[----:B------:R-:W-:Y:S01]  /*0e90*/  FSETP.GEU.AND P2, PT, R14, RZ, PT ;  /* 0x000000ff0e00720b */ /* 0x000fe20003f4e000 */
[----:B------:R-:W2:Y:S01]  /*0ea0*/  LDS R17, [R16] ;  /* 0x0000000010117984 */ /* 0x000ea20000000800 */
[----:B------:R-:W-:Y:S02]  /*0eb0*/  FSETP.GEU.AND P3, PT, R13, RZ, PT ;  /* 0x000000ff0d00720b */ /* 0x000fe40003f6e000 */
[----:B------:R-:W-:Y:S02]  /*0ec0*/  FSETP.GEU.AND P4, PT, R12, RZ, PT ;  /* 0x000000ff0c00720b */ /* 0x000fe40003f8e000 */
[----:B-1----:R-:W-:-:S02]  /*0ed0*/  FSEL R30, R14, RZ, P2 ;  /* 0x000000ff0e1e7208 */ /* 0x002fc40001000000 */
[----:B------:R-:W-:Y:S01]  /*0ee0*/  FSEL R26, R13, RZ, P3 ;  /* 0x000000ff0d1a7208 */ /* 0x000fe20001800000 */
[----:B------:R-:W1:Y:S01]  /*0ef0*/  LDS R14, [R15] ;  /* 0x000000000f0e7984 */ /* 0x000e620000000800 */
[----:B------:R-:W-:-:S03]  /*0f00*/  FSEL R6, R12, RZ, P4 ;  /* 0x000000ff0c067208 */ /* 0x000fc60002000000 */
[----:B------:R-:W3:Y:S04]  /*0f10*/  LDS R13, [R25] ;  /* 0x00000000190d7984 */ /* 0x000ee80000000800 */
[----:B------:R-:W4:Y:S01]  /*0f20*/  LDS R12, [R9] ;  /* 0x00000000090c7984 */ /* 0x000f220000000800 */
[----:B------:R-:W-:Y:S01]  /*0f30*/  BAR.SYNC.DEFER_BLOCKING 0x0 ;  /* 0x0000000000007b1d */ /* 0x000fe20000010000 */
[----:B------:R-:W-:-:S04]  /*0f40*/  FSETP.GEU.AND P1, PT, R19, RZ, PT ;  /* 0x000000ff1300720b */ /* 0x000fc80003f2e000 */
[----:B------:R-:W-:Y:S02]  /*0f50*/  FSEL R32, R19, RZ, P1 ;  /* 0x000000ff13207208 */ /* 0x000fe40000800000 */
[----:B------:R-:W-:Y:S01]  /*0f60*/  LOP3.LUT R18, R8, 0x300, RZ, 0xfc, !PT ;  /* 0x0000030008127812 */ /* 0x000fe200078efcff */
[----:B------:R5:W-:Y:S04]  /*0f70*/  STS [R7], R6 ;  /* 0x0000000607007388 */ /* 0x000be80000000800 */
[----:B------:R-:W-:Y:S04]  /*0f80*/  STS [R7+0x8], R26 ;  /* 0x0000081a07007388 */ /* 0x000fe80000000800 */
[----:B------:R-:W-:Y:S04]  /*0f90*/  STS [R7+0x10], R30 ;  /* 0x0000101e07007388 */ /* 0x000fe80000000800 */
[----:B------:R0:W-:Y:S01]  /*0fa0*/  STS [R7+0x18], R32 ;  /* 0x0000182007007388 */ /* 0x0001e20000000800 */
[----:B------:R-:W-:Y:S01]  /*0fb0*/  BAR.SYNC.DEFER_BLOCKING 0x0 ;  /* 0x0000000000007b1d */ /* 0x000fe20000010000 */
[----:B------:R-:W-:Y:S01]  /*0fc0*/  ISETP.LT.AND P1, PT, R5, 0x600, !P6 ;  /* 0x000006000500780c */ /* 0x000fe20007721270 */
[----:B------:R-:W-:-:S02]  /*0fd0*/  IMAD R5, R28, -0x180, R5 ;  /* 0xfffffe801c057824 */ /* 0x000fc400078e0205 */
[----:B------:R-:W-:Y:S01]  /*0fe0*/  IMAD.HI R23, R18, 0x2aaaaaab, RZ ;  /* 0x2aaaaaab12177827 */ /* 0x000fe200078e02ff */
[----:B------:R-:W-:-:S03]  /*0ff0*/  ISETP.LT.AND P2, PT, R8, 0x600, !P6 ;  /* 0x000006000800780c */ /* 0x000fc60007741270 */
[----:B------:R-:W-:Y:S01]  /*1000*/  IMAD R21, R5, 0x3c1, R0 ;  /* 0x000003c105157824 */ /* 0x000fe200078e0200 */
[----:B-----5:R-:W-:Y:S02]  /*1010*/  SHF.R.U32.HI R6, RZ, 0x1f, R23 ;  /* 0x0000001fff067819 */ /* 0x020fe40000011617 */
[C---:B------:R-:W-:Y:S02]  /*1020*/  LOP3.LUT R19, R8.reuse, 0x280, RZ, 0xfc, !PT ;  /* 0x0000028008137812 */ /* 0x040fe400078efcff */
[----:B------:R-:W-:Y:S02]  /*1030*/  LOP3.LUT R20, R8, 0x200, RZ, 0xfc, !PT ;  /* 0x0000020008147812 */ /* 0x000fe400078efcff */
[----:B------:R-:W-:Y:S01]  /*1040*/  LEA.HI.SX32 R23, R23, R6, 0x1a ;  /* 0x0000000617177211 */ /* 0x000fe200078fd2ff */
[----:B0-----:R-:W-:Y:S01]  /*1050*/  IMAD.WIDE R6, R2, 0x4, R10 ;  /* 0x0000000402067825 */ /* 0x001fe200078e020a */
[----:B------:R-:W0:Y:S04]  /*1060*/  LDS R16, [R16] ;  /* 0x0000000010107984 */ /* 0x000e280000000800 */
[----:B------:R-:W5:Y:S04]  /*1070*/  LDS R15, [R15] ;  /* 0x000000000f0f7984 */ /* 0x000f680000000800 */
[----:B------:R1:W0:Y:S01]  /*1080*/  LDS R5, [R25] ;  /* 0x0000000019057984 */ /* 0x0002220000000800 */
[----:B------:R-:W-:-:S04]  /*1090*/  IMAD.HI R22, R19, 0x2aaaaaab, RZ ;  /* 0x2aaaaaab13167827 */ /* 0x000fc800078e02ff */
[----:B------:R-:W-:Y:S01]  /*10a0*/  IMAD.HI R26, R20, 0x2aaaaaab, RZ ;  /* 0x2aaaaaab141a7827 */ /* 0x000fe200078e02ff */
[----:B--2---:R2:W-:Y:S01]  /*10b0*/  @P2 STG.E desc[UR6][R6.64], R17 ;  /* 0x0000001106002986 */ /* 0x0045e2000c101906 */
[----:B------:R-:W-:Y:S02]  /*10c0*/  SHF.R.U32.HI R27, RZ, 0x1f, R22 ;  /* 0x0000001fff1b7819 */ /* 0x000fe40000011616 */
[----:B------:R-:W-:Y:S01]  /*10d0*/  ISETP.LT.AND P2, PT, R3, 0x600, !P6 ;  /* 0x000006000300780c */ /* 0x000fe20007741270 */
[----:B------:R-:W-:Y:S01]  /*10e0*/  IMAD R3, R24, -0x180, R3 ;  /* 0xfffffe8018037824 */ /* 0x000fe200078e0203 */
[----:B------:R-:W-:Y:S02]  /*10f0*/  SHF.R.U32.HI R29, RZ, 0x1f, R26 ;  /* 0x0000001fff1d7819 */ /* 0x000fe4000001161a */
[----:B------:R-:W-:Y:S01]  /*1100*/  LEA.HI.SX32 R22, R22, R27, 0x1a ;  /* 0x0000001b16167211 */ /* 0x000fe200078fd2ff */
[----:B------:R-:W-:Y:S01]  /*1110*/  IMAD R31, R3, 0x3c1, R0 ;  /* 0x000003c1031f7824 */ /* 0x000fe200078e0200 */
[----:B------:R-:W-:Y:S01]  /*1120*/  LEA.HI.SX32 R27, R26, R29, 0x1a ;  /* 0x0000001d1a1b7211 */ /* 0x000fe200078fd2ff */
[----:B------:R-:W-:Y:S01]  /*1130*/  IMAD R3, R23, -0x180, R18 ;  /* 0xfffffe8017037824 */ /* 0x000fe200078e0212 */
[----:B------:R-:W-:Y:S01]  /*1140*/  ISETP.LT.AND P3, PT, R18, 0x600, !P6 ;  /* 0x000006001200780c */ /* 0x000fe20007761270 */
[----:B-1----:R-:W-:-:S02]  /*1150*/  IMAD R25, R22, -0x180, R19 ;  /* 0xfffffe8016197824 */ /* 0x002fc400078e0213 */
[----:B------:R-:W-:Y:S02]  /*1160*/  IMAD R29, R27, -0x180, R20 ;  /* 0xfffffe801b1d7824 */ /* 0x000fe400078e0214 */
[----:B------:R-:W-:Y:S02]  /*1170*/  IMAD R18, R3, 0x3c1, R0 ;  /* 0x000003c103127824 */ /* 0x000fe400078e0200 */
[----:B------:R-:W-:Y:S01]  /*1180*/  IMAD.WIDE R2, R4, 0x4, R10 ;  /* 0x0000000404027825 */ /* 0x000fe200078e020a */
[----:B------:R-:W-:Y:S02]  /*1190*/  LOP3.LUT R8, R8, 0x380, RZ, 0xfc, !PT ;  /* 0x0000038008087812 */ /* 0x000fe400078efcff */
[----:B------:R-:W-:Y:S01]  /*11a0*/  ISETP.LT.AND P5, PT, R20, 0x600, !P6 ;  /* 0x000006001400780c */ /* 0x000fe200077a1270 */
[--C-:B--2---:R-:W-:Y:S01]  /*11b0*/  IMAD R6, R29, 0x3c1, R0.reuse ;  /* 0x000003c11d067824 */ /* 0x104fe200078e0200 */
[----:B------:R-:W-:Y:S01]  /*11c0*/  ISETP.LT.AND P4, PT, R19, 0x600, !P6 ;  /* 0x000006001300780c */ /* 0x000fe20007781270 */
[----:B------:R-:W-:Y:S01]  /*11d0*/  IMAD R25, R25, 0x3c1, R0 ;  /* 0x000003c119197824 */ /* 0x000fe200078e0200 */
[----:B------:R1:W-:Y:S01]  /*11e0*/  @P0 STG.E desc[UR6][R2.64], R14 ;  /* 0x0000000e02000986 */ /* 0x0003e2000c101906 */
[----:B------:R-:W-:Y:S01]  /*11f0*/  IMAD R21, R28, 0x1e0800, R21 ;  /* 0x001e08001c157824 */ /* 0x000fe200078e0215 */
[----:B------:R-:W-:Y:S01]  /*1200*/  ISETP.LT.AND P0, PT, R8, 0x600, !P6 ;  /* 0x000006000800780c */ /* 0x000fe20007701270 */
[----:B------:R-:W-:-:S02]  /*1210*/  IMAD R19, R24, 0x1e0800, R31 ;  /* 0x001e080018137824 */ /* 0x000fc400078e021f */
[----:B------:R-:W-:Y:S02]  /*1220*/  IMAD R27, R27, 0x1e0800, R6 ;  /* 0x001e08001b1b7824 */ /* 0x000fe400078e0206 */
[----:B------:R-:W-:Y:S02]  /*1230*/  IMAD R25, R22, 0x1e0800, R25 ;  /* 0x001e080016197824 */ /* 0x000fe400078e0219 */
[----:B------:R-:W-:Y:S02]  /*1240*/  IMAD R17, R23, 0x1e0800, R18 ;  /* 0x001e080017117824 */ /* 0x000fe400078e0212 */
[----:B------:R-:W-:-:S04]  /*1250*/  IMAD.WIDE R6, R21, 0x4, R10 ;  /* 0x0000000415067825 */ /* 0x000fc800078e020a */
[--C-:B------:R-:W-:Y:S01]  /*1260*/  IMAD.WIDE R22, R19, 0x4, R10.reuse ;  /* 0x0000000413167825 */ /* 0x100fe200078e020a */
[----:B---3--:R1:W-:Y:S03]  /*1270*/  @P1 STG.E desc[UR6][R6.64], R13 ;  /* 0x0000000d06001986 */ /* 0x0083e6000c101906 */
[--C-:B------:R-:W-:Y:S01]  /*1280*/  IMAD.WIDE R20, R27, 0x4, R10.reuse ;  /* 0x000000041b147825 */ /* 0x100fe200078e020a */
[----:B----4-:R1:W-:Y:S03]  /*1290*/  @P2 STG.E desc[UR6][R22.64], R12 ;  /* 0x0000000c16002986 */ /* 0x0103e6000c101906 */
[--C-:B------:R-:W-:Y:S01]  /*12a0*/  IMAD.WIDE R18, R25, 0x4, R10.reuse ;  /* 0x0000000419127825 */ /* 0x100fe200078e020a */
[----:B0-----:R1:W-:Y:S03]  /*12b0*/  @P5 STG.E desc[UR6][R20.64], R16 ;  /* 0x0000001014005986 */ /* 0x0013e6000c101906 */
[----:B------:R-:W-:Y:S01]  /*12c0*/  IMAD.WIDE R24, R17, 0x4, R10 ;  /* 0x0000000411187825 */ /* 0x000fe200078e020a */
[----:B-----5:R1:W-:Y:S04]  /*12d0*/  @P4 STG.E desc[UR6][R18.64], R15 ;  /* 0x0000000f12004986 */ /* 0x0203e8000c101906 */
[----:B------:R1:W-:Y:S01]  /*12e0*/  @P3 STG.E desc[UR6][R24.64], R5 ;  /* 0x0000000518003986 */ /* 0x0003e2000c101906 */
[----:B------:R-:W-:Y:S05]  /*12f0*/  @!P0 EXIT ;  /* 0x000000000000894d */ /* 0x000fea0003800000 */
[----:B------:R-:W0:Y:S01]  /*1300*/  LDS R9, [R9] ;  /* 0x0000000009097984 */ /* 0x000e220000000800 */
[----:B-1----:R-:W-:-:S05]  /*1310*/  IMAD.HI R2, R8, 0x2aaaaaab, RZ ;  /* 0x2aaaaaab08027827 */ /* 0x002fca00078e02ff */
[----:B------:R-:W-:-:S04]  /*1320*/  SHF.R.U32.HI R3, RZ, 0x1f, R2 ;  /* 0x0000001fff037819 */ /* 0x000fc80000011602 */
[----:B------:R-:W-:-:S05]  /*1330*/  LEA.HI.SX32 R3, R2, R3, 0x1a ;  /* 0x0000000302037211 */ /* 0x000fca00078fd2ff */
[----:B------:R-:W-:-:S04]  /*1340*/  IMAD R5, R3, -0x180, R8 ;  /* 0xfffffe8003057824 */ /* 0x000fc800078e0208 */
[----:B------:R-:W-:-:S04]  /*1350*/  IMAD R0, R5, 0x3c1, R0 ;  /* 0x000003c105007824 */ /* 0x000fc800078e0200 */
[----:B------:R-:W-:-:S04]  /*1360*/  IMAD R3, R3, 0x1e0800, R0 ;  /* 0x001e080003037824 */ /* 0x000fc800078e0200 */
[----:B------:R-:W-:-:S05]  /*1370*/  IMAD.WIDE R10, R3, 0x4, R10 ;  /* 0x00000004030a7825 */ /* 0x000fca00078e020a */
[----:B0-----:R-:W-:Y:S01]  /*1380*/  STG.E desc[UR6][R10.64], R9 ;  /* 0x000000090a007986 */ /* 0x001fe2000c101906 */
[----:B------:R-:W-:Y:S05]  /*1390*/  EXIT ;  /* 0x000000000000794d */ /* 0x000fea0003800000 */
.L_x_0:
[----:B------:R-:W-:-:S00]  /*13a0*/  BRA `(.L_x_0) ;  /* 0xfffffffc00fc7947 */ /* 0x000fc0000383ffff */
[----:B------:R-:W-:-:S00]  /*13b0*/  NOP ;  /* 0x0000000000007918 */ /* 0x000fc00000000000 */
        /* <DEDUP_REMOVED lines=12> */
.L_x_1:


//--------------------- .nv.global.init           --------------------------
	.section	.nv.global.init,"aw",@progbits
.nv.global.init:
	.type		_$_str,@object
	.size		_$_str,(_$_str_$_2 - _$_str)
_$_str:
        /*0000*/ 	.byte	0x5f, 0x5f, 0x43, 0x55, 0x44, 0x41, 0x5f, 0x46, 0x54, 0x5a, 0x00
	.type		_$_str_$_2,@object
	.size		_$_str_$_2,(.L_1 - _$_str_$_2)
_$_str_$_2:
        /*000b*/ 	.byte	0x5f, 0x5f, 0x43, 0x55, 0x44, 0x41, 0x5f, 0x50, 0x52, 0x45, 0x43, 0x5f, 0x53, 0x51, 0x52, 0x54
        /*001b*/ 	.byte	0x00
.L_1:


//--------------------- .nv.shared.triton_poi_fused__native_batch_norm_legit_no_training_relu_6 --------------------------
	.section	.nv.shared.triton_poi_fused__native_batch_norm_legit_no_training_relu_6,"aw",@nobits
	.sectionflags	@""
	.align	16
	.zero		1024


//--------------------- .nv.constant0.triton_poi_fused__native_batch_norm_legit_no_training_relu_6 --------------------------
	.section	.nv.constant0.triton_poi_fused__native_batch_norm_legit_no_training_relu_6,"a",@progbits
	.sectionflags	@""
	.align	4
.nv.constant0.triton_poi_fused__native_batch_norm_legit_no_training_relu_6:
	.zero		584
